//
// Generated by NVIDIA NVVM Compiler
//
// Compiler Build ID: CL-36424714
// Cuda compilation tools, release 13.0, V13.0.88
// Based on NVVM 20.0.0
//

.version 9.0
.target sm_100
.address_size 64

	// .globl	_Z16kernel_coalescedPKfPfi
// _ZZ19kernel_shared_tiledPKfPfiE4tile has been demoted

.visible .entry _Z16kernel_coalescedPKfPfi(
	.param .u64 .ptr .align 1 _Z16kernel_coalescedPKfPfi_param_0,
	.param .u64 .ptr .align 1 _Z16kernel_coalescedPKfPfi_param_1,
	.param .u32 _Z16kernel_coalescedPKfPfi_param_2
)
{
	.reg .pred 	%p<2>;
	.reg .b32 	%r<6>;
	.reg .b32 	%f<3>;
	.reg .b64 	%rd<8>;

	ld.param.u64 	%rd1, [_Z16kernel_coalescedPKfPfi_param_0];
	ld.param.u64 	%rd2, [_Z16kernel_coalescedPKfPfi_param_1];
	ld.param.u32 	%r2, [_Z16kernel_coalescedPKfPfi_param_2];
	mov.u32 	%r3, %ctaid.x;
	mov.u32 	%r4, %ntid.x;
	mov.u32 	%r5, %tid.x;
	mad.lo.s32 	%r1, %r3, %r4, %r5;
	setp.ge.s32 	%p1, %r1, %r2;
	@%p1 bra 	$L__BB0_2;
	cvta.to.global.u64 	%rd3, %rd1;
	cvta.to.global.u64 	%rd4, %rd2;
	mul.wide.s32 	%rd5, %r1, 4;
	add.s64 	%rd6, %rd3, %rd5;
	ld.global.nc.f32 	%f1, [%rd6];
	fma.rn.f32 	%f2, %f1, 0f40000000, 0f3F800000;
	add.s64 	%rd7, %rd4, %rd5;
	st.global.f32 	[%rd7], %f2;
$L__BB0_2:
	ret;

}
	// .globl	_Z19kernel_noncoalescedPKfPfii
.visible .entry _Z19kernel_noncoalescedPKfPfii(
	.param .u64 .ptr .align 1 _Z19kernel_noncoalescedPKfPfii_param_0,
	.param .u64 .ptr .align 1 _Z19kernel_noncoalescedPKfPfii_param_1,
	.param .u32 _Z19kernel_noncoalescedPKfPfii_param_2,
	.param .u32 _Z19kernel_noncoalescedPKfPfii_param_3
)
{
	.reg .pred 	%p<2>;
	.reg .b32 	%r<9>;
	.reg .b32 	%f<3>;
	.reg .b64 	%rd<9>;

	ld.param.u64 	%rd1, [_Z19kernel_noncoalescedPKfPfii_param_0];
	ld.param.u64 	%rd2, [_Z19kernel_noncoalescedPKfPfii_param_1];
	ld.param.u32 	%r2, [_Z19kernel_noncoalescedPKfPfii_param_2];
	ld.param.u32 	%r3, [_Z19kernel_noncoalescedPKfPfii_param_3];
	mov.u32 	%r4, %ctaid.x;
	mov.u32 	%r5, %ntid.x;
	mov.u32 	%r6, %tid.x;
	mad.lo.s32 	%r1, %r4, %r5, %r6;
	setp.ge.s32 	%p1, %r1, %r2;
	@%p1 bra 	$L__BB1_2;
	cvta.to.global.u64 	%rd3, %rd1;
	cvta.to.global.u64 	%rd4, %rd2;
	mul.lo.s32 	%r7, %r3, %r1;
	rem.s32 	%r8, %r7, %r2;
	mul.wide.s32 	%rd5, %r8, 4;
	add.s64 	%rd6, %rd3, %rd5;
	ld.global.nc.f32 	%f1, [%rd6];
	fma.rn.f32 	%f2, %f1, 0f40000000, 0f3F800000;
	mul.wide.s32 	%rd7, %r1, 4;
	add.s64 	%rd8, %rd4, %rd7;
	st.global.f32 	[%rd8], %f2;
$L__BB1_2:
	ret;

}
	// .globl	_Z19kernel_shared_tiledPKfPfi
.visible .entry _Z19kernel_shared_tiledPKfPfi(
	.param .u64 .ptr .align 1 _Z19kernel_shared_tiledPKfPfi_param_0,
	.param .u64 .ptr .align 1 _Z19kernel_shared_tiledPKfPfi_param_1,
	.param .u32 _Z19kernel_shared_tiledPKfPfi_param_2
)
{
	.reg .pred 	%p<3>;
	.reg .b32 	%r<9>;
	.reg .b32 	%f<4>;
	.reg .b64 	%rd<9>;
	// demoted variable
	.shared .align 4 .b8 _ZZ19kernel_shared_tiledPKfPfiE4tile[1024];
	ld.param.u64 	%rd1, [_Z19kernel_shared_tiledPKfPfi_param_0];
	ld.param.u64 	%rd2, [_Z19kernel_shared_tiledPKfPfi_param_1];
	ld.param.u32 	%r3, [_Z19kernel_shared_tiledPKfPfi_param_2];
	mov.u32 	%r4, %ctaid.x;
	mov.u32 	%r5, %ntid.x;
	mov.u32 	%r6, %tid.x;
	mad.lo.s32 	%r1, %r4, %r5, %r6;
	setp.ge.s32 	%p1, %r1, %r3;
	shl.b32 	%r7, %r6, 2;
	mov.u32 	%r8, _ZZ19kernel_shared_tiledPKfPfiE4tile;
	add.s32 	%r2, %r8, %r7;
	@%p1 bra 	$L__BB2_2;
	cvta.to.global.u64 	%rd3, %rd1;
	mul.wide.s32 	%rd4, %r1, 4;
	add.s64 	%rd5, %rd3, %rd4;
	ld.global.nc.f32 	%f1, [%rd5];
	st.shared.f32 	[%r2], %f1;
$L__BB2_2:
	setp.ge.s32 	%p2, %r1, %r3;
	bar.sync 	0;
	@%p2 bra 	$L__BB2_4;
	ld.shared.f32 	%f2, [%r2];
	fma.rn.f32 	%f3, %f2, 0f40000000, 0f3F800000;
	cvta.to.global.u64 	%rd6, %rd2;
	mul.wide.s32 	%rd7, %r1, 4;
	add.s64 	%rd8, %rd6, %rd7;
	st.global.f32 	[%rd8], %f3;
$L__BB2_4:
	ret;

}
	// .globl	_Z20kernel_process_rangePKfPfii
.visible .entry _Z20kernel_process_rangePKfPfii(
	.param .u64 .ptr .align 1 _Z20kernel_process_rangePKfPfii_param_0,
	.param .u64 .ptr .align 1 _Z20kernel_process_rangePKfPfii_param_1,
	.param .u32 _Z20kernel_process_rangePKfPfii_param_2,
	.param .u32 _Z20kernel_process_rangePKfPfii_param_3
)
{
	.reg .pred 	%p<2>;
	.reg .b32 	%r<8>;
	.reg .b32 	%f<3>;
	.reg .b64 	%rd<8>;

	ld.param.u64 	%rd1, [_Z20kernel_process_rangePKfPfii_param_0];
	ld.param.u64 	%rd2, [_Z20kernel_process_rangePKfPfii_param_1];
	ld.param.u32 	%r2, [_Z20kernel_process_rangePKfPfii_param_2];
	ld.param.u32 	%r3, [_Z20kernel_process_rangePKfPfii_param_3];
	mov.u32 	%r4, %ctaid.x;
	mov.u32 	%r5, %ntid.x;
	mov.u32 	%r6, %tid.x;
	mad.lo.s32 	%r7, %r4, %r5, %r6;
	add.s32 	%r1, %r7, %r3;
	setp.ge.s32 	%p1, %r1, %r2;
	@%p1 bra 	$L__BB3_2;
	cvta.to.global.u64 	%rd3, %rd1;
	cvta.to.global.u64 	%rd4, %rd2;
	mul.wide.s32 	%rd5, %r1, 4;
	add.s64 	%rd6, %rd3, %rd5;
	ld.global.nc.f32 	%f1, [%rd6];
	fma.rn.f32 	%f2, %f1, 0f40000000, 0f3F800000;
	add.s64 	%rd7, %rd4, %rd5;
	st.global.f32 	[%rd7], %f2;
$L__BB3_2:
	ret;

}


// ===== COMPILED SASS (sm_100) =====

	.target	sm_100

	.elftype	@"ET_EXEC"


//--------------------- .note.nv.tkinfo           --------------------------
	.section	.note.nv.tkinfo,"",@"SHT_NOTE"
	.sectionflags	@"SHF_NOTE_NV_TKINFO"
	.tkinfo
        /*0018*/ 	.word	0x00000002
        /*0030*/ 	.string	""
        /*0030*/ 	.string	"ptxas"
        /*0030*/ 	.string	"Cuda compilation tools, release 13.0, V13.0.88"
        /*0030*/ 	.string	"Build cuda_13.0.r13.0/compiler.36424714_0"
        /*0030*/ 	.string	"-arch sm_100 -m 64 "



//--------------------- .note.nv.cuinfo           --------------------------
	.section	.note.nv.cuinfo,"",@"SHT_NOTE"
	.sectionflags	@"SHF_NOTE_NV_CUINFO"
        /*0018*/ 	.short	0x0002
        /*001a*/ 	.short	0x0064
        /*001c*/ 	.short	0x0082
	.zero		2


//--------------------- .nv.info                  --------------------------
	.section	.nv.info,"",@"SHT_CUDA_INFO"
	.align	4


	//----- nvinfo : EIATTR_REGCOUNT
	.align		4
        /*0000*/ 	.byte	0x04, 0x2f
        /*0002*/ 	.short	(.L_1 - .L_0)
	.align		4
.L_0:
        /*0004*/ 	.word	index@(_Z16kernel_coalescedPKfPfi)
        /*0008*/ 	.word	0x0000000c


	//----- nvinfo : EIATTR_FRAME_SIZE
	.align		4
.L_1:
        /*000c*/ 	.byte	0x04, 0x11
        /*000e*/ 	.short	(.L_3 - .L_2)
	.align		4
.L_2:
        /*0010*/ 	.word	index@(_Z16kernel_coalescedPKfPfi)
        /*0014*/ 	.word	0x00000000


	//----- nvinfo : EIATTR_REGCOUNT
	.align		4
.L_3:
        /*0018*/ 	.byte	0x04, 0x2f
        /*001a*/ 	.short	(.L_5 - .L_4)
	.align		4
.L_4:
        /*001c*/ 	.word	index@(_Z19kernel_noncoalescedPKfPfii)
        /*0020*/ 	.word	0x0000000c


	//----- nvinfo : EIATTR_FRAME_SIZE
	.align		4
.L_5:
        /*0024*/ 	.byte	0x04, 0x11
        /*0026*/ 	.short	(.L_7 - .L_6)
	.align		4
.L_6:
        /*0028*/ 	.word	index@(_Z19kernel_noncoalescedPKfPfii)
        /*002c*/ 	.word	0x00000000


	//----- nvinfo : EIATTR_REGCOUNT
	.align		4
.L_7:
        /*0030*/ 	.byte	0x04, 0x2f
        /*0032*/ 	.short	(.L_9 - .L_8)
	.align		4
.L_8:
        /*0034*/ 	.word	index@(_Z19kernel_shared_tiledPKfPfi)
        /*0038*/ 	.word	0x0000000a


	//----- nvinfo : EIATTR_FRAME_SIZE
	.align		4
.L_9:
        /*003c*/ 	.byte	0x04, 0x11
        /*003e*/ 	.short	(.L_11 - .L_10)
	.align		4
.L_10:
        /*0040*/ 	.word	index@(_Z19kernel_shared_tiledPKfPfi)
        /*0044*/ 	.word	0x00000000


	//----- nvinfo : EIATTR_REGCOUNT
	.align		4
.L_11:
        /*0048*/ 	.byte	0x04, 0x2f
        /*004a*/ 	.short	(.L_13 - .L_12)
	.align		4
.L_12:
        /*004c*/ 	.word	index@(_Z20kernel_process_rangePKfPfii)
        /*0050*/ 	.word	0x0000000c


	//----- nvinfo : EIATTR_FRAME_SIZE
	.align		4
.L_13:
        /*0054*/ 	.byte	0x04, 0x11
        /*0056*/ 	.short	(.L_15 - .L_14)
	.align		4
.L_14:
        /*0058*/ 	.word	index@(_Z20kernel_process_rangePKfPfii)
        /*005c*/ 	.word	0x00000000


	//----- nvinfo : EIATTR_MIN_STACK_SIZE
	.align		4
.L_15:
        /*0060*/ 	.byte	0x04, 0x12
        /*0062*/ 	.short	(.L_17 - .L_16)
	.align		4
.L_16:
        /*0064*/ 	.word	index@(_Z20kernel_process_rangePKfPfii)
        /*0068*/ 	.word	0x00000000


	//----- nvinfo : EIATTR_MIN_STACK_SIZE
	.align		4
.L_17:
        /*006c*/ 	.byte	0x04, 0x12
        /*006e*/ 	.short	(.L_19 - .L_18)
	.align		4
.L_18:
        /*0070*/ 	.word	index@(_Z19kernel_shared_tiledPKfPfi)
        /*0074*/ 	.word	0x00000000


	//----- nvinfo : EIATTR_MIN_STACK_SIZE
	.align		4
.L_19:
        /*0078*/ 	.byte	0x04, 0x12
        /*007a*/ 	.short	(.L_21 - .L_20)
	.align		4
.L_20:
        /*007c*/ 	.word	index@(_Z19kernel_noncoalescedPKfPfii)
        /*0080*/ 	.word	0x00000000


	//----- nvinfo : EIATTR_MIN_STACK_SIZE
	.align		4
.L_21:
        /*0084*/ 	.byte	0x04, 0x12
        /*0086*/ 	.short	(.L_23 - .L_22)
	.align		4
.L_22:
        /*0088*/ 	.word	index@(_Z16kernel_coalescedPKfPfi)
        /*008c*/ 	.word	0x00000000
.L_23:


//--------------------- .nv.compat                --------------------------
	.section	.nv.compat,"",@"SHT_CUDA_COMPAT_INFO"
	.align	4
        /*0000*/ 	.byte	0x02, 0x09, 0x00, 0x00, 0x02, 0x02, 0x01, 0x00, 0x02, 0x05, 0x05, 0x00, 0x03, 0x07, 0x01, 0x01
        /*0010*/ 	.byte	0x02, 0x03, 0x00, 0x00, 0x02, 0x06, 0x01, 0x00, 0x04, 0x0b, 0x08, 0x00, 0x09, 0x00, 0x00, 0x00
        /*0020*/ 	.byte	0x00, 0x00, 0x00, 0x00


//--------------------- .nv.info._Z20kernel_process_rangePKfPfii --------------------------
	.section	.nv.info._Z20kernel_process_rangePKfPfii,"",@"SHT_CUDA_INFO"
	.sectionflags	@""
	.align	4


	//----- nvinfo : EIATTR_CUDA_API_VERSION
	.align		4
        /*0000*/ 	.byte	0x04, 0x37
        /*0002*/ 	.short	(.L_25 - .L_24)
.L_24:
        /*0004*/ 	.word	0x00000082


	//----- nvinfo : EIATTR_KPARAM_INFO
	.align		4
.L_25:
        /*0008*/ 	.byte	0x04, 0x17
        /*000a*/ 	.short	(.L_27 - .L_26)
.L_26:
        /*000c*/ 	.word	0x00000000
        /*0010*/ 	.short	0x0003
        /*0012*/ 	.short	0x0014
        /*0014*/ 	.byte	0x00, 0xf0, 0x11, 0x00


	//----- nvinfo : EIATTR_KPARAM_INFO
	.align		4
.L_27:
        /*0018*/ 	.byte	0x04, 0x17
        /*001a*/ 	.short	(.L_29 - .L_28)
.L_28:
        /*001c*/ 	.word	0x00000000
        /*0020*/ 	.short	0x0002
        /*0022*/ 	.short	0x0010
        /*0024*/ 	.byte	0x00, 0xf0, 0x11, 0x00


	//----- nvinfo : EIATTR_KPARAM_INFO
	.align		4
.L_29:
        /*0028*/ 	.byte	0x04, 0x17
        /*002a*/ 	.short	(.L_31 - .L_30)
.L_30:
        /*002c*/ 	.word	0x00000000
        /*0030*/ 	.short	0x0001
        /*0032*/ 	.short	0x0008
        /*0034*/ 	.byte	0x00, 0xf5, 0x21, 0x00


	//----- nvinfo : EIATTR_KPARAM_INFO
	.align		4
.L_31:
        /*0038*/ 	.byte	0x04, 0x17
        /*003a*/ 	.short	(.L_33 - .L_32)
.L_32:
        /*003c*/ 	.word	0x00000000
        /*0040*/ 	.short	0x0000
        /*0042*/ 	.short	0x0000
        /*0044*/ 	.byte	0x00, 0xf5, 0x21, 0x00


	//----- nvinfo : EIATTR_SPARSE_MMA_MASK
	.align		4
.L_33:
        /*0048*/ 	.byte	0x03, 0x50
        /*004a*/ 	.short	0x0000


	//----- nvinfo : EIATTR_MAXREG_COUNT
	.align		4
        /*004c*/ 	.byte	0x03, 0x1b
        /*004e*/ 	.short	0x00ff


	//----- nvinfo : EIATTR_MERCURY_ISA_VERSION
	.align		4
        /*0050*/ 	.byte	0x03, 0x5f
        /*0052*/ 	.short	0x0101


	//----- nvinfo : EIATTR_VRC_CTA_INIT_COUNT
	.align		4
        /*0054*/ 	.byte	0x02, 0x4a
	.zero		1
	.zero		1


	//----- nvinfo : EIATTR_EXIT_INSTR_OFFSETS
	.align		4
        /*0058*/ 	.byte	0x04, 0x1c
        /*005a*/ 	.short	(.L_35 - .L_34)


	//   ....[0]....
.L_34:
        /*005c*/ 	.word	0x00000080


	//   ....[1]....
        /*0060*/ 	.word	0x00000120


	//----- nvinfo : EIATTR_CBANK_PARAM_SIZE
	.align		4
.L_35:
        /*0064*/ 	.byte	0x03, 0x19
        /*0066*/ 	.short	0x0018


	//----- nvinfo : EIATTR_PARAM_CBANK
	.align		4
        /*0068*/ 	.byte	0x04, 0x0a
        /*006a*/ 	.short	(.L_37 - .L_36)
	.align		4
.L_36:
        /*006c*/ 	.word	index@(.nv.constant0._Z20kernel_process_rangePKfPfii)
        /*0070*/ 	.short	0x0380
        /*0072*/ 	.short	0x0018


	//----- nvinfo : EIATTR_SW_WAR
	.align		4
.L_37:
        /*0074*/ 	.byte	0x04, 0x36
        /*0076*/ 	.short	(.L_39 - .L_38)
.L_38:
        /*0078*/ 	.word	0x00000008
.L_39:


//--------------------- .nv.info._Z19kernel_shared_tiledPKfPfi --------------------------
	.section	.nv.info._Z19kernel_shared_tiledPKfPfi,"",@"SHT_CUDA_INFO"
	.sectionflags	@""
	.align	4


	//----- nvinfo : EIATTR_CUDA_API_VERSION
	.align		4
        /*0000*/ 	.byte	0x04, 0x37
        /*0002*/ 	.short	(.L_41 - .L_40)
.L_40:
        /*0004*/ 	.word	0x00000082


	//----- nvinfo : EIATTR_KPARAM_INFO
	.align		4
.L_41:
        /*0008*/ 	.byte	0x04, 0x17
        /*000a*/ 	.short	(.L_43 - .L_42)
.L_42:
        /*000c*/ 	.word	0x00000000
        /*0010*/ 	.short	0x0002
        /*0012*/ 	.short	0x0010
        /*0014*/ 	.byte	0x00, 0xf0, 0x11, 0x00


	//----- nvinfo : EIATTR_KPARAM_INFO
	.align		4
.L_43:
        /*0018*/ 	.byte	0x04, 0x17
        /*001a*/ 	.short	(.L_45 - .L_44)
.L_44:
        /*001c*/ 	.word	0x00000000
        /*0020*/ 	.short	0x0001
        /*0022*/ 	.short	0x0008
        /*0024*/ 	.byte	0x00, 0xf5, 0x21, 0x00


	//----- nvinfo : EIATTR_KPARAM_INFO
	.align		4
.L_45:
        /*0028*/ 	.byte	0x04, 0x17
        /*002a*/ 	.short	(.L_47 - .L_46)
.L_46:
        /*002c*/ 	.word	0x00000000
        /*0030*/ 	.short	0x0000
        /*0032*/ 	.short	0x0000
        /*0034*/ 	.byte	0x00, 0xf5, 0x21, 0x00


	//----- nvinfo : EIATTR_SPARSE_MMA_MASK
	.align		4
.L_47:
        /*0038*/ 	.byte	0x03, 0x50
        /*003a*/ 	.short	0x0000


	//----- nvinfo : EIATTR_MAXREG_COUNT
	.align		4
        /*003c*/ 	.byte	0x03, 0x1b
        /*003e*/ 	.short	0x00ff


	//----- nvinfo : EIATTR_NUM_BARRIERS
	.align		4
        /*0040*/ 	.byte	0x02, 0x4c
        /*0042*/ 	.byte	0x01
	.zero		1


	//----- nvinfo : EIATTR_MERCURY_ISA_VERSION
	.align		4
        /*0044*/ 	.byte	0x03, 0x5f
        /*0046*/ 	.short	0x0101


	//----- nvinfo : EIATTR_VRC_CTA_INIT_COUNT
	.align		4
        /*0048*/ 	.byte	0x02, 0x4a
	.zero		1
	.zero		1


	//----- nvinfo : EIATTR_EXIT_INSTR_OFFSETS
	.align		4
        /*004c*/ 	.byte	0x04, 0x1c
        /*004e*/ 	.short	(.L_49 - .L_48)


	//   ....[0]....
.L_48:
        /*0050*/ 	.word	0x00000110


	//   ....[1]....
        /*0054*/ 	.word	0x00000180


	//----- nvinfo : EIATTR_CBANK_PARAM_SIZE
	.align		4
.L_49:
        /*0058*/ 	.byte	0x03, 0x19
        /*005a*/ 	.short	0x0014


	//----- nvinfo : EIATTR_PARAM_CBANK
	.align		4
        /*005c*/ 	.byte	0x04, 0x0a
        /*005e*/ 	.short	(.L_51 - .L_50)
	.align		4
.L_50:
        /*0060*/ 	.word	index@(.nv.constant0._Z19kernel_shared_tiledPKfPfi)
        /*0064*/ 	.short	0x0380
        /*0066*/ 	.short	0x0014


	//----- nvinfo : EIATTR_SW_WAR
	.align		4
.L_51:
        /*0068*/ 	.byte	0x04, 0x36
        /*006a*/ 	.short	(.L_53 - .L_52)
.L_52:
        /*006c*/ 	.word	0x00000008
.L_53:


//--------------------- .nv.info._Z19kernel_noncoalescedPKfPfii --------------------------
	.section	.nv.info._Z19kernel_noncoalescedPKfPfii,"",@"SHT_CUDA_INFO"
	.sectionflags	@""
	.align	4


	//----- nvinfo : EIATTR_CUDA_API_VERSION
	.align		4
        /*0000*/ 	.byte	0x04, 0x37
        /*0002*/ 	.short	(.L_55 - .L_54)
.L_54:
        /*0004*/ 	.word	0x00000082


	//----- nvinfo : EIATTR_KPARAM_INFO
	.align		4
.L_55:
        /*0008*/ 	.byte	0x04, 0x17
        /*000a*/ 	.short	(.L_57 - .L_56)
.L_56:
        /*000c*/ 	.word	0x00000000
        /*0010*/ 	.short	0x0003
        /*0012*/ 	.short	0x0014
        /*0014*/ 	.byte	0x00, 0xf0, 0x11, 0x00


	//----- nvinfo : EIATTR_KPARAM_INFO
	.align		4
.L_57:
        /*0018*/ 	.byte	0x04, 0x17
        /*001a*/ 	.short	(.L_59 - .L_58)
.L_58:
        /*001c*/ 	.word	0x00000000
        /*0020*/ 	.short	0x0002
        /*0022*/ 	.short	0x0010
        /*0024*/ 	.byte	0x00, 0xf0, 0x11, 0x00


	//----- nvinfo : EIATTR_KPARAM_INFO
	.align		4
.L_59:
        /*0028*/ 	.byte	0x04, 0x17
        /*002a*/ 	.short	(.L_61 - .L_60)
.L_60:
        /*002c*/ 	.word	0x00000000
        /*0030*/ 	.short	0x0001
        /*0032*/ 	.short	0x0008
        /*0034*/ 	.byte	0x00, 0xf5, 0x21, 0x00


	//----- nvinfo : EIATTR_KPARAM_INFO
	.align		4
.L_61:
        /*0038*/ 	.byte	0x04, 0x17
        /*003a*/ 	.short	(.L_63 - .L_62)
.L_62:
        /*003c*/ 	.word	0x00000000
        /*0040*/ 	.short	0x0000
        /*0042*/ 	.short	0x0000
        /*0044*/ 	.byte	0x00, 0xf5, 0x21, 0x00


	//----- nvinfo : EIATTR_SPARSE_MMA_MASK
	.align		4
.L_63:
        /*0048*/ 	.byte	0x03, 0x50
        /*004a*/ 	.short	0x0000


	//----- nvinfo : EIATTR_MAXREG_COUNT
	.align		4
        /*004c*/ 	.byte	0x03, 0x1b
        /*004e*/ 	.short	0x00ff


	//----- nvinfo : EIATTR_MERCURY_ISA_VERSION
	.align		4
        /*0050*/ 	.byte	0x03, 0x5f
        /*0052*/ 	.short	0x0101


	//----- nvinfo : EIATTR_VRC_CTA_INIT_COUNT
	.align		4
        /*0054*/ 	.byte	0x02, 0x4a
	.zero		1
	.zero		1


	//----- nvinfo : EIATTR_EXIT_INSTR_OFFSETS
	.align		4
        /*0058*/ 	.byte	0x04, 0x1c
        /*005a*/ 	.short	(.L_65 - .L_64)


	//   ....[0]....
.L_64:
        /*005c*/ 	.word	0x00000070


	//   ....[1]....
        /*0060*/ 	.word	0x00000280


	//----- nvinfo : EIATTR_CBANK_PARAM_SIZE
	.align		4
.L_65:
        /*0064*/ 	.byte	0x03, 0x19
        /*0066*/ 	.short	0x0018


	//----- nvinfo : EIATTR_PARAM_CBANK
	.align		4
        /*0068*/ 	.byte	0x04, 0x0a
        /*006a*/ 	.short	(.L_67 - .L_66)
	.align		4
.L_66:
        /*006c*/ 	.word	index@(.nv.constant0._Z19kernel_noncoalescedPKfPfii)
        /*0070*/ 	.short	0x0380
        /*0072*/ 	.short	0x0018


	//----- nvinfo : EIATTR_SW_WAR
	.align		4
.L_67:
        /*0074*/ 	.byte	0x04, 0x36
        /*0076*/ 	.short	(.L_69 - .L_68)
.L_68:
        /*0078*/ 	.word	0x00000008
.L_69:


//--------------------- .nv.info._Z16kernel_coalescedPKfPfi --------------------------
	.section	.nv.info._Z16kernel_coalescedPKfPfi,"",@"SHT_CUDA_INFO"
	.sectionflags	@""
	.align	4


	//----- nvinfo : EIATTR_CUDA_API_VERSION
	.align		4
        /*0000*/ 	.byte	0x04, 0x37
        /*0002*/ 	.short	(.L_71 - .L_70)
.L_70:
        /*0004*/ 	.word	0x00000082


	//----- nvinfo : EIATTR_KPARAM_INFO
	.align		4
.L_71:
        /*0008*/ 	.byte	0x04, 0x17
        /*000a*/ 	.short	(.L_73 - .L_72)
.L_72:
        /*000c*/ 	.word	0x00000000
        /*0010*/ 	.short	0x0002
        /*0012*/ 	.short	0x0010
        /*0014*/ 	.byte	0x00, 0xf0, 0x11, 0x00


	//----- nvinfo : EIATTR_KPARAM_INFO
	.align		4
.L_73:
        /*0018*/ 	.byte	0x04, 0x17
        /*001a*/ 	.short	(.L_75 - .L_74)
.L_74:
        /*001c*/ 	.word	0x00000000
        /*0020*/ 	.short	0x0001
        /*0022*/ 	.short	0x0008
        /*0024*/ 	.byte	0x00, 0xf5, 0x21, 0x00


	//----- nvinfo : EIATTR_KPARAM_INFO
	.align		4
.L_75:
        /*0028*/ 	.byte	0x04, 0x17
        /*002a*/ 	.short	(.L_77 - .L_76)
.L_76:
        /*002c*/ 	.word	0x00000000
        /*0030*/ 	.short	0x0000
        /*0032*/ 	.short	0x0000
        /*0034*/ 	.byte	0x00, 0xf5, 0x21, 0x00


	//----- nvinfo : EIATTR_SPARSE_MMA_MASK
	.align		4
.L_77:
        /*0038*/ 	.byte	0x03, 0x50
        /*003a*/ 	.short	0x0000


	//----- nvinfo : EIATTR_MAXREG_COUNT
	.align		4
        /*003c*/ 	.byte	0x03, 0x1b
        /*003e*/ 	.short	0x00ff


	//----- nvinfo : EIATTR_MERCURY_ISA_VERSION
	.align		4
        /*0040*/ 	.byte	0x03, 0x5f
        /*0042*/ 	.short	0x0101


	//----- nvinfo : EIATTR_VRC_CTA_INIT_COUNT
	.align		4
        /*0044*/ 	.byte	0x02, 0x4a
	.zero		1
	.zero		1


	//----- nvinfo : EIATTR_EXIT_INSTR_OFFSETS
	.align		4
        /*0048*/ 	.byte	0x04, 0x1c
        /*004a*/ 	.short	(.L_79 - .L_78)


	//   ....[0]....
.L_78:
        /*004c*/ 	.word	0x00000070


	//   ....[1]....
        /*0050*/ 	.word	0x00000110


	//----- nvinfo : EIATTR_CBANK_PARAM_SIZE
	.align		4
.L_79:
        /*0054*/ 	.byte	0x03, 0x19
        /*0056*/ 	.short	0x0014


	//----- nvinfo : EIATTR_PARAM_CBANK
	.align		4
        /*0058*/ 	.byte	0x04, 0x0a
        /*005a*/ 	.short	(.L_81 - .L_80)
	.align		4
.L_80:
        /*005c*/ 	.word	index@(.nv.constant0._Z16kernel_coalescedPKfPfi)
        /*0060*/ 	.short	0x0380
        /*0062*/ 	.short	0x0014


	//----- nvinfo : EIATTR_SW_WAR
	.align		4
.L_81:
        /*0064*/ 	.byte	0x04, 0x36
        /*0066*/ 	.short	(.L_83 - .L_82)
.L_82:
        /*0068*/ 	.word	0x00000008
.L_83:


//--------------------- .nv.callgraph             --------------------------
	.section	.nv.callgraph,"",@"SHT_CUDA_CALLGRAPH"
	.align	4
	.sectionentsize	8
	.align		4
        /*0000*/ 	.word	0x00000000
	.align		4
        /*0004*/ 	.word	0xffffffff
	.align		4
        /*0008*/ 	.word	0x00000000
	.align		4
        /*000c*/ 	.word	0xfffffffe
	.align		4
        /*0010*/ 	.word	0x00000000
	.align		4
        /*0014*/ 	.word	0xfffffffd
	.align		4
        /*0018*/ 	.word	0x00000000
	.align		4
        /*001c*/ 	.word	0xfffffffc


//--------------------- .text._Z20kernel_process_rangePKfPfii --------------------------
	.section	.text._Z20kernel_process_rangePKfPfii,"ax",@progbits
	.align	128
        .global         _Z20kernel_process_rangePKfPfii
        .type           _Z20kernel_process_rangePKfPfii,@function
        .size           _Z20kernel_process_rangePKfPfii,(.L_x_4 - _Z20kernel_process_rangePKfPfii)
        .other          _Z20kernel_process_rangePKfPfii,@"STO_CUDA_ENTRY STV_DEFAULT"
_Z20kernel_process_rangePKfPfii:
.text._Z20kernel_process_rangePKfPfii:
[----:B------:R-:W-:Y:S01]  /*0000*/  LDC R1, c[0x0][0x37c] ;  /* 0x0000df00ff017b82 */ /* 0x000fe20000000800 */
[----:B------:R-:W0:Y:S07]  /*0010*/  S2R R3, SR_TID.X ;  /* 0x0000000000037919 */ /* 0x000e2e0000002100 */
[----:B------:R-:W0:Y:S01]  /*0020*/  S2UR UR4, SR_CTAID.X ;  /* 0x00000000000479c3 */ /* 0x000e220000002500 */
[----:B------:R-:W1:Y:S07]  /*0030*/  LDCU.64 UR6, c[0x0][0x390] ;  /* 0x00007200ff0677ac */ /* 0x000e6e0008000a00 */
[----:B------:R-:W0:Y:S02]  /*0040*/  LDC R0, c[0x0][0x360] ;  /* 0x0000d800ff007b82 */ /* 0x000e240000000800 */
[----:B0-----:R-:W-:-:S05]  /*0050*/  IMAD R0, R0, UR4, R3 ;  /* 0x0000000400007c24 */ /* 0x001fca000f8e0203 */
[----:B-1----:R-:W-:-:S04]  /*0060*/  IADD3 R7, PT, PT, R0, UR7, RZ ;  /* 0x0000000700077c10 */ /* 0x002fc8000fffe0ff */
[----:B------:R-:W-:-:S13]  /*0070*/  ISETP.GE.AND P0, PT, R7, UR6, PT ;  /* 0x0000000607007c0c */ /* 0x000fda000bf06270 */
[----:B------:R-:W-:Y:S05]  /*0080*/  @P0 EXIT ;  /* 0x000000000000094d */ /* 0x000fea0003800000 */
[----:B------:R-:W0:Y:S01]  /*0090*/  LDC.64 R2, c[0x0][0x380] ;  /* 0x0000e000ff027b82 */ /* 0x000e220000000a00 */
[----:B------:R-:W1:Y:S07]  /*00a0*/  LDCU.64 UR4, c[0x0][0x358] ;  /* 0x00006b00ff0477ac */ /* 0x000e6e0008000a00 */
[----:B------:R-:W2:Y:S01]  /*00b0*/  LDC.64 R4, c[0x0][0x388] ;  /* 0x0000e200ff047b82 */ /* 0x000ea20000000a00 */
[----:B0-----:R-:W-:-:S06]  /*00c0*/  IMAD.WIDE R2, R7, 0x4, R2 ;  /* 0x0000000407027825 */ /* 0x001fcc00078e0202 */
[----:B-1----:R-:W3:Y:S01]  /*00d0*/  LDG.E.CONSTANT R2, desc[UR4][R2.64] ;  /* 0x0000000402027981 */ /* 0x002ee2000c1e9900 */
[----:B------:R-:W-:Y:S02]  /*00e0*/  HFMA2 R9, -RZ, RZ, 2, 0 ;  /* 0x40000000ff097431 */ /* 0x000fe400000001ff */
[----:B--2---:R-:W-:-:S04]  /*00f0*/  IMAD.WIDE R4, R7, 0x4, R4 ;  /* 0x0000000407047825 */ /* 0x004fc800078e0204 */
[----:B---3--:R-:W-:-:S05]  /*0100*/  FFMA R7, R2, R9, 1 ;  /* 0x3f80000002077423 */ /* 0x008fca0000000009 */
[----:B------:R-:W-:Y:S01]  /*0110*/  STG.E desc[UR4][R4.64], R7 ;  /* 0x0000000704007986 */ /* 0x000fe2000c101904 */
[----:B------:R-:W-:Y:S05]  /*0120*/  EXIT ;  /* 0x000000000000794d */ /* 0x000fea0003800000 */
.L_x_0:
[----:B------:R-:W-:-:S00]  /*0130*/  BRA `(.L_x_0) ;  /* 0xfffffffc00fc7947 */ /* 0x000fc0000383ffff */
[----:B------:R-:W-:-:S00]  /*0140*/  NOP ;  /* 0x0000000000007918 */ /* 0x000fc00000000000 */
        /* <DEDUP_REMOVED lines=11> */
.L_x_4:


//--------------------- .text._Z19kernel_shared_tiledPKfPfi --------------------------
	.section	.text._Z19kernel_shared_tiledPKfPfi,"ax",@progbits
	.align	128
        .global         _Z19kernel_shared_tiledPKfPfi
        .type           _Z19kernel_shared_tiledPKfPfi,@function
        .size           _Z19kernel_shared_tiledPKfPfi,(.L_x_5 - _Z19kernel_shared_tiledPKfPfi)
        .other          _Z19kernel_shared_tiledPKfPfi,@"STO_CUDA_ENTRY STV_DEFAULT"
_Z19kernel_shared_tiledPKfPfi:
.text._Z19kernel_shared_tiledPKfPfi:
[----:B------:R-:W-:Y:S01]  /*0000*/  LDC R1, c[0x0][0x37c] ;  /* 0x0000df00ff017b82 */ /* 0x000fe20000000800 */
[----:B------:R-:W0:Y:S07]  /*0010*/  S2R R0, SR_TID.X ;  /* 0x0000000000007919 */ /* 0x000e2e0000002100 */
[----:B------:R-:W0:Y:S01]  /*0020*/  S2UR UR4, SR_CTAID.X ;  /* 0x00000000000479c3 */ /* 0x000e220000002500 */
[----:B------:R-:W1:Y:S01]  /*0030*/  LDCU UR5, c[0x0][0x390] ;  /* 0x00007200ff0577ac */ /* 0x000e620008000800 */
[----:B------:R-:W2:Y:S06]  /*0040*/  LDCU.64 UR6, c[0x0][0x358] ;  /* 0x00006b00ff0677ac */ /* 0x000eac0008000a00 */
[----:B------:R-:W0:Y:S02]  /*0050*/  LDC R5, c[0x0][0x360] ;  /* 0x0000d800ff057b82 */ /* 0x000e240000000800 */
[----:B0-----:R-:W-:-:S05]  /*0060*/  IMAD R5, R5, UR4, R0 ;  /* 0x0000000405057c24 */ /* 0x001fca000f8e0200 */
[----:B-1----:R-:W-:-:S13]  /*0070*/  ISETP.GE.AND P0, PT, R5, UR5, PT ;  /* 0x0000000505007c0c */ /* 0x002fda000bf06270 */
[----:B------:R-:W0:Y:S02]  /*0080*/  @!P0 LDC.64 R2, c[0x0][0x380] ;  /* 0x0000e000ff028b82 */ /* 0x000e240000000a00 */
[----:B0-----:R-:W-:-:S06]  /*0090*/  @!P0 IMAD.WIDE R2, R5, 0x4, R2 ;  /* 0x0000000405028825 */ /* 0x001fcc00078e0202 */
[----:B--2---:R-:W2:Y:S01]  /*00a0*/  @!P0 LDG.E.CONSTANT R3, desc[UR6][R2.64] ;  /* 0x0000000602038981 */ /* 0x004ea2000c1e9900 */
[----:B------:R-:W0:Y:S01]  /*00b0*/  S2UR UR5, SR_CgaCtaId ;  /* 0x00000000000579c3 */ /* 0x000e220000008800 */
[----:B------:R-:W-:Y:S02]  /*00c0*/  UMOV UR4, 0x400 ;  /* 0x0000040000047882 */ /* 0x000fe40000000000 */
[----:B0-----:R-:W-:-:S06]  /*00d0*/  ULEA UR4, UR5, UR4, 0x18 ;  /* 0x0000000405047291 */ /* 0x001fcc000f8ec0ff */
[----:B------:R-:W-:-:S05]  /*00e0*/  LEA R0, R0, UR4, 0x2 ;  /* 0x0000000400007c11 */ /* 0x000fca000f8e10ff */
[----:B--2---:R0:W-:Y:S01]  /*00f0*/  @!P0 STS [R0], R3 ;  /* 0x0000000300008388 */ /* 0x0041e20000000800 */
[----:B------:R-:W-:Y:S06]  /*0100*/  BAR.SYNC.DEFER_BLOCKING 0x0 ;  /* 0x0000000000007b1d */ /* 0x000fec0000010000 */
[----:B------:R-:W-:Y:S05]  /*0110*/  @P0 EXIT ;  /* 0x000000000000094d */ /* 0x000fea0003800000 */
[----:B0-----:R-:W0:Y:S01]  /*0120*/  LDS R0, [R0] ;  /* 0x0000000000007984 */ /* 0x001e220000000800 */
[----:B------:R-:W1:Y:S01]  /*0130*/  LDC.64 R2, c[0x0][0x388] ;  /* 0x0000e200ff027b82 */ /* 0x000e620000000a00 */
[----:B------:R-:W-:Y:S02]  /*0140*/  HFMA2 R7, -RZ, RZ, 2, 0 ;  /* 0x40000000ff077431 */ /* 0x000fe400000001ff */
[----:B-1----:R-:W-:-:S04]  /*0150*/  IMAD.WIDE R2, R5, 0x4, R2 ;  /* 0x0000000405027825 */ /* 0x002fc800078e0202 */
[----:B0-----:R-:W-:-:S05]  /*0160*/  FFMA R7, R0, R7, 1 ;  /* 0x3f80000000077423 */ /* 0x001fca0000000007 */
[----:B------:R-:W-:Y:S01]  /*0170*/  STG.E desc[UR6][R2.64], R7 ;  /* 0x0000000702007986 */ /* 0x000fe2000c101906 */
[----:B------:R-:W-:Y:S05]  /*0180*/  EXIT ;  /* 0x000000000000794d */ /* 0x000fea0003800000 */
.L_x_1:
        /* <DEDUP_REMOVED lines=15> */
.L_x_5:


//--------------------- .text._Z19kernel_noncoalescedPKfPfii --------------------------
	.section	.text._Z19kernel_noncoalescedPKfPfii,"ax",@progbits
	.align	128
        .global         _Z19kernel_noncoalescedPKfPfii
        .type           _Z19kernel_noncoalescedPKfPfii,@function
        .size           _Z19kernel_noncoalescedPKfPfii,(.L_x_6 - _Z19kernel_noncoalescedPKfPfii)
        .other          _Z19kernel_noncoalescedPKfPfii,@"STO_CUDA_ENTRY STV_DEFAULT"
_Z19kernel_noncoalescedPKfPfii:
.text._Z19kernel_noncoalescedPKfPfii:
[----:B------:R-:W-:Y:S01]  /*0000*/  LDC R1, c[0x0][0x37c] ;  /* 0x0000df00ff017b82 */ /* 0x000fe20000000800 */
[----:B------:R-:W0:Y:S07]  /*0010*/  S2R R0, SR_TID.X ;  /* 0x0000000000007919 */ /* 0x000e2e0000002100 */
[----:B------:R-:W0:Y:S08]  /*0020*/  S2UR UR4, SR_CTAID.X ;  /* 0x00000000000479c3 */ /* 0x000e300000002500 */
[----:B------:R-:W0:Y:S08]  /*0030*/  LDC R7, c[0x0][0x360] ;  /* 0x0000d800ff077b82 */ /* 0x000e300000000800 */
[----:B------:R-:W1:Y:S01]  /*0040*/  LDC R6, c[0x0][0x390] ;  /* 0x0000e400ff067b82 */ /* 0x000e620000000800 */
[----:B0-----:R-:W-:-:S05]  /*0050*/  IMAD R7, R7, UR4, R0 ;  /* 0x0000000407077c24 */ /* 0x001fca000f8e0200 */
[----:B-1----:R-:W-:-:S13]  /*0060*/  ISETP.GE.AND P0, PT, R7, R6, PT ;  /* 0x000000060700720c */ /* 0x002fda0003f06270 */
[----:B------:R-:W-:Y:S05]  /*0070*/  @P0 EXIT ;  /* 0x000000000000094d */ /* 0x000fea0003800000 */
[----:B------:R-:W-:Y:S01]  /*0080*/  IABS R5, R6 ;  /* 0x0000000600057213 */ /* 0x000fe20000000000 */
[----:B------:R-:W0:Y:S03]  /*0090*/  LDCU UR4, c[0x0][0x394] ;  /* 0x00007280ff0477ac */ /* 0x000e260008000800 */
[----:B------:R-:W1:Y:S08]  /*00a0*/  I2F.RP R4, R5 ;  /* 0x0000000500047306 */ /* 0x000e700000209400 */
[----:B-1----:R-:W1:Y:S01]  /*00b0*/  MUFU.RCP R4, R4 ;  /* 0x0000000400047308 */ /* 0x002e620000001000 */
[----:B0-----:R-:W-:Y:S01]  /*00c0*/  IMAD R0, R7, UR4, RZ ;  /* 0x0000000407007c24 */ /* 0x001fe2000f8e02ff */
[----:B------:R-:W0:Y:S04]  /*00d0*/  LDCU.64 UR4, c[0x0][0x358] ;  /* 0x00006b00ff0477ac */ /* 0x000e280008000a00 */
[----:B------:R-:W-:-:S02]  /*00e0*/  ISETP.GE.AND P2, PT, R0, RZ, PT ;  /* 0x000000ff0000720c */ /* 0x000fc40003f46270 */
[----:B-1----:R-:W-:Y:S02]  /*00f0*/  IADD3 R2, PT, PT, R4, 0xffffffe, RZ ;  /* 0x0ffffffe04027810 */ /* 0x002fe40007ffe0ff */
[----:B------:R-:W-:Y:S02]  /*0100*/  IABS R4, R0 ;  /* 0x0000000000047213 */ /* 0x000fe40000000000 */
[----:B------:R1:W2:Y:S02]  /*0110*/  F2I.FTZ.U32.TRUNC.NTZ R3, R2 ;  /* 0x0000000200037305 */ /* 0x0002a4000021f000 */
[----:B-1----:R-:W-:Y:S02]  /*0120*/  HFMA2 R2, -RZ, RZ, 0, 0 ;  /* 0x00000000ff027431 */ /* 0x002fe400000001ff */
[----:B--2---:R-:W-:-:S04]  /*0130*/  IMAD.MOV R8, RZ, RZ, -R3 ;  /* 0x000000ffff087224 */ /* 0x004fc800078e0a03 */
[----:B------:R-:W-:-:S04]  /*0140*/  IMAD R9, R8, R5, RZ ;  /* 0x0000000508097224 */ /* 0x000fc800078e02ff */
[----:B------:R-:W-:-:S06]  /*0150*/  IMAD.HI.U32 R3, R3, R9, R2 ;  /* 0x0000000903037227 */ /* 0x000fcc00078e0002 */
[----:B------:R-:W-:-:S04]  /*0160*/  IMAD.HI.U32 R3, R3, R4, RZ ;  /* 0x0000000403037227 */ /* 0x000fc800078e00ff */
[----:B------:R-:W-:-:S04]  /*0170*/  IMAD.MOV R3, RZ, RZ, -R3 ;  /* 0x000000ffff037224 */ /* 0x000fc800078e0a03 */
[C---:B------:R-:W-:Y:S02]  /*0180*/  IMAD R4, R5.reuse, R3, R4 ;  /* 0x0000000305047224 */ /* 0x040fe400078e0204 */
[----:B------:R-:W1:Y:S03]  /*0190*/  LDC.64 R2, c[0x0][0x380] ;  /* 0x0000e000ff027b82 */ /* 0x000e660000000a00 */
[----:B------:R-:W-:-:S13]  /*01a0*/  ISETP.GT.U32.AND P0, PT, R5, R4, PT ;  /* 0x000000040500720c */ /* 0x000fda0003f04070 */
[----:B------:R-:W-:Y:S02]  /*01b0*/  @!P0 IADD3 R4, PT, PT, R4, -R5, RZ ;  /* 0x8000000504048210 */ /* 0x000fe40007ffe0ff */
[----:B------:R-:W-:Y:S02]  /*01c0*/  ISETP.NE.AND P0, PT, R6, RZ, PT ;  /* 0x000000ff0600720c */ /* 0x000fe40003f05270 */
[----:B------:R-:W-:-:S13]  /*01d0*/  ISETP.GT.U32.AND P1, PT, R5, R4, PT ;  /* 0x000000040500720c */ /* 0x000fda0003f24070 */
[----:B------:R-:W-:-:S05]  /*01e0*/  @!P1 IMAD.IADD R4, R4, 0x1, -R5 ;  /* 0x0000000104049824 */ /* 0x000fca00078e0a05 */
[----:B------:R-:W-:Y:S02]  /*01f0*/  @!P2 IADD3 R4, PT, PT, -R4, RZ, RZ ;  /* 0x000000ff0404a210 */ /* 0x000fe40007ffe1ff */
[----:B------:R-:W-:-:S05]  /*0200*/  @!P0 LOP3.LUT R4, RZ, R6, RZ, 0x33, !PT ;  /* 0x00000006ff048212 */ /* 0x000fca00078e33ff */
[----:B-1----:R-:W-:Y:S02]  /*0210*/  IMAD.WIDE R2, R4, 0x4, R2 ;  /* 0x0000000404027825 */ /* 0x002fe400078e0202 */
[----:B------:R-:W1:Y:S04]  /*0220*/  LDC.64 R4, c[0x0][0x388] ;  /* 0x0000e200ff047b82 */ /* 0x000e680000000a00 */
[----:B0-----:R-:W2:Y:S01]  /*0230*/  LDG.E.CONSTANT R2, desc[UR4][R2.64] ;  /* 0x0000000402027981 */ /* 0x001ea2000c1e9900 */
[----:B------:R-:W-:Y:S01]  /*0240*/  MOV R9, 0x40000000 ;  /* 0x4000000000097802 */ /* 0x000fe20000000f00 */
[----:B-1----:R-:W-:-:S04]  /*0250*/  IMAD.WIDE R4, R7, 0x4, R4 ;  /* 0x0000000407047825 */ /* 0x002fc800078e0204 */
[----:B--2---:R-:W-:-:S05]  /*0260*/  FFMA R7, R2, R9, 1 ;  /* 0x3f80000002077423 */ /* 0x004fca0000000009 */
[----:B------:R-:W-:Y:S01]  /*0270*/  STG.E desc[UR4][R4.64], R7 ;  /* 0x0000000704007986 */ /* 0x000fe2000c101904 */
[----:B------:R-:W-:Y:S05]  /*0280*/  EXIT ;  /* 0x000000000000794d */ /* 0x000fea0003800000 */
.L_x_2:
        /* <DEDUP_REMOVED lines=15> */
.L_x_6:


//--------------------- .text._Z16kernel_coalescedPKfPfi --------------------------
	.section	.text._Z16kernel_coalescedPKfPfi,"ax",@progbits
	.align	128
        .global         _Z16kernel_coalescedPKfPfi
        .type           _Z16kernel_coalescedPKfPfi,@function
        .size           _Z16kernel_coalescedPKfPfi,(.L_x_7 - _Z16kernel_coalescedPKfPfi)
        .other          _Z16kernel_coalescedPKfPfi,@"STO_CUDA_ENTRY STV_DEFAULT"
_Z16kernel_coalescedPKfPfi:
.text._Z16kernel_coalescedPKfPfi:
[----:B------:R-:W-:Y:S01]  /*0000*/  LDC R1, c[0x0][0x37c] ;  /* 0x0000df00ff017b82 */ /* 0x000fe20000000800 */
[----:B------:R-:W0:Y:S07]  /*0010*/  S2R R0, SR_TID.X ;  /* 0x0000000000007919 */ /* 0x000e2e0000002100 */
[----:B------:R-:W0:Y:S01]  /*0020*/  S2UR UR4, SR_CTAID.X ;  /* 0x00000000000479c3 */ /* 0x000e220000002500 */
[----:B------:R-:W1:Y:S07]  /*0030*/  LDCU UR5, c[0x0][0x390] ;  /* 0x00007200ff0577ac */ /* 0x000e6e0008000800 */
[----:B------:R-:W0:Y:S02]  /*0040*/  LDC R7, c[0x0][0x360] ;  /* 0x0000d800ff077b82 */ /* 0x000e240000000800 */
[----:B0-----:R-:W-:-:S05]  /*0050*/  IMAD R7, R7, UR4, R0 ;  /* 0x0000000407077c24 */ /* 0x001fca000f8e0200 */
[----:B-1----:R-:W-:-:S13]  /*0060*/  ISETP.GE.AND P0, PT, R7, UR5, PT ;  /* 0x0000000507007c0c */ /* 0x002fda000bf06270 */
        /* <DEDUP_REMOVED lines=11> */
.L_x_3:
        /* <DEDUP_REMOVED lines=14> */
.L_x_7:


//--------------------- .nv.shared.reserved.0     --------------------------
	.section	.nv.shared.reserved.0,"aw",@nobits
	.weak		__nv_reservedSMEM_offset_0_alias
	.size		__nv_reservedSMEM_offset_0_alias, 0, 64
	.other		__nv_reservedSMEM_offset_0_alias,@"STO_CUDA_RESERVED_SHARED STV_DEFAULT"
__nv_reservedSMEM_offset_0_alias:
	.zero		0
	.zero		64


//--------------------- .nv.shared._Z19kernel_shared_tiledPKfPfi --------------------------
	.section	.nv.shared._Z19kernel_shared_tiledPKfPfi,"aw",@nobits
	.sectionflags	@""
	.align	4
.nv.shared._Z19kernel_shared_tiledPKfPfi:
	.zero		2048


//--------------------- .nv.constant0._Z20kernel_process_rangePKfPfii --------------------------
	.section	.nv.constant0._Z20kernel_process_rangePKfPfii,"a",@progbits
	.sectionflags	@""
	.align	4
.nv.constant0._Z20kernel_process_rangePKfPfii:
	.zero		920


//--------------------- .nv.constant0._Z19kernel_shared_tiledPKfPfi --------------------------
	.section	.nv.constant0._Z19kernel_shared_tiledPKfPfi,"a",@progbits
	.sectionflags	@""
	.align	4
.nv.constant0._Z19kernel_shared_tiledPKfPfi:
	.zero		916


//--------------------- .nv.constant0._Z19kernel_noncoalescedPKfPfii --------------------------
	.section	.nv.constant0._Z19kernel_noncoalescedPKfPfii,"a",@progbits
	.sectionflags	@""
	.align	4
.nv.constant0._Z19kernel_noncoalescedPKfPfii:
	.zero		920


//--------------------- .nv.constant0._Z16kernel_coalescedPKfPfi --------------------------
	.section	.nv.constant0._Z16kernel_coalescedPKfPfi,"a",@progbits
	.sectionflags	@""
	.align	4
.nv.constant0._Z16kernel_coalescedPKfPfi:
	.zero		916


//--------------------- SYMBOLS --------------------------

	.type		.nv.reservedSmem.offset0,@object
	.size		.nv.reservedSmem.offset0,0x4
	.type		.nv.reservedSmem.cap,@object
	.size		.nv.reservedSmem.cap,0x4
